	.headerflags	@"EF_CUDA_TEXMODE_UNIFIED EF_CUDA_64BIT_ADDRESS EF_CUDA_ACCELERATORS EF_CUDA_SM90 EF_CUDA_VIRTUAL_SM(EF_CUDA_SM90)"
	.elftype	@"ET_EXEC"


//--------------------- .nv.info                  --------------------------
	.section	.nv.info,"",@"SHT_CUDA_INFO"
	.align	4


	//----- nvinfo : EIATTR_REGCOUNT
	.align		4
        /*0000*/ 	.byte	0x04, 0x2f
        /*0002*/ 	.short	(.L_3 - .L_2)
	.align		4
.L_2:
        /*0004*/ 	.word	index@(triton_poi_fused__native_batch_norm_legit_no_training_convolution_relu_26)
        /*0008*/ 	.word	0x00000013


	//----- nvinfo : EIATTR_MIN_STACK_SIZE
	.align		4
.L_3:
        /*000c*/ 	.byte	0x04, 0x12
        /*000e*/ 	.short	(.L_5 - .L_4)
	.align		4
.L_4:
        /*0010*/ 	.word	index@(triton_poi_fused__native_batch_norm_legit_no_training_convolution_relu_26)
        /*0014*/ 	.word	0x00000000


	//----- nvinfo : EIATTR_FRAME_SIZE
	.align		4
.L_5:
        /*0018*/ 	.byte	0x04, 0x11
        /*001a*/ 	.short	(.L_7 - .L_6)
	.align		4
.L_6:
        /*001c*/ 	.word	index@(triton_poi_fused__native_batch_norm_legit_no_training_convolution_relu_26)
        /*0020*/ 	.word	0x00000000


	//----- nvinfo : EIATTR_MIN_STACK_SIZE
	.align		4
.L_7:
        /*0024*/ 	.byte	0x04, 0x12
        /*0026*/ 	.short	(.L_9 - .L_8)
	.align		4
.L_8:
        /*0028*/ 	.word	index@(triton_poi_fused__native_batch_norm_legit_no_training_convolution_relu_26)
        /*002c*/ 	.word	0x00000000
.L_9:


//--------------------- .nv.info.triton_poi_fused__native_batch_norm_legit_no_training_convolution_relu_26 --------------------------
	.section	.nv.info.triton_poi_fused__native_batch_norm_legit_no_training_convolution_relu_26,"",@"SHT_CUDA_INFO"
	.sectionflags	@""
	.align	4


	//----- nvinfo : EIATTR_CUDA_API_VERSION
	.align		4
        /*0000*/ 	.byte	0x04, 0x37
        /*0002*/ 	.short	(.L_11 - .L_10)
.L_10:
        /*0004*/ 	.word	0x0000007c


	//----- nvinfo : EIATTR_KPARAM_INFO
	.align		4
.L_11:
        /*0008*/ 	.byte	0x04, 0x17
        /*000a*/ 	.short	(.L_13 - .L_12)
.L_12:
        /*000c*/ 	.word	0x00000000
        /*0010*/ 	.short	0x0007
        /*0012*/ 	.short	0x0038
        /*0014*/ 	.byte	0x00, 0xf0, 0x11, 0x00


	//----- nvinfo : EIATTR_KPARAM_INFO
	.align		4
.L_13:
        /*0018*/ 	.byte	0x04, 0x17
        /*001a*/ 	.short	(.L_15 - .L_14)
.L_14:
        /*001c*/ 	.word	0x00000000
        /*0020*/ 	.short	0x0006
        /*0022*/ 	.short	0x0030
        /*0024*/ 	.byte	0x00, 0xf4, 0x21, 0x00


	//----- nvinfo : EIATTR_KPARAM_INFO
	.align		4
.L_15:
        /*0028*/ 	.byte	0x04, 0x17
        /*002a*/ 	.short	(.L_17 - .L_16)
.L_16:
        /*002c*/ 	.word	0x00000000
        /*0030*/ 	.short	0x0005
        /*0032*/ 	.short	0x0028
        /*0034*/ 	.byte	0x00, 0xf4, 0x21, 0x00


	//----- nvinfo : EIATTR_KPARAM_INFO
	.align		4
.L_17:
        /*0038*/ 	.byte	0x04, 0x17
        /*003a*/ 	.short	(.L_19 - .L_18)
.L_18:
        /*003c*/ 	.word	0x00000000
        /*0040*/ 	.short	0x0004
        /*0042*/ 	.short	0x0020
        /*0044*/ 	.byte	0x00, 0xf4, 0x21, 0x00


	//----- nvinfo : EIATTR_KPARAM_INFO
	.align		4
.L_19:
        /*0048*/ 	.byte	0x04, 0x17
        /*004a*/ 	.short	(.L_21 - .L_20)
.L_20:
        /*004c*/ 	.word	0x00000000
        /*0050*/ 	.short	0x0003
        /*0052*/ 	.short	0x0018
        /*0054*/ 	.byte	0x00, 0xf4, 0x21, 0x00


	//----- nvinfo : EIATTR_KPARAM_INFO
	.align		4
.L_21:
        /*0058*/ 	.byte	0x04, 0x17
        /*005a*/ 	.short	(.L_23 - .L_22)
.L_22:
        /*005c*/ 	.word	0x00000000
        /*0060*/ 	.short	0x0002
        /*0062*/ 	.short	0x0010
        /*0064*/ 	.byte	0x00, 0xf4, 0x21, 0x00


	//----- nvinfo : EIATTR_KPARAM_INFO
	.align		4
.L_23:
        /*0068*/ 	.byte	0x04, 0x17
        /*006a*/ 	.short	(.L_25 - .L_24)
.L_24:
        /*006c*/ 	.word	0x00000000
        /*0070*/ 	.short	0x0001
        /*0072*/ 	.short	0x0008
        /*0074*/ 	.byte	0x00, 0xf4, 0x21, 0x00


	//----- nvinfo : EIATTR_KPARAM_INFO
	.align		4
.L_25:
        /*0078*/ 	.byte	0x04, 0x17
        /*007a*/ 	.short	(.L_27 - .L_26)
.L_26:
        /*007c*/ 	.word	0x00000000
        /*0080*/ 	.short	0x0000
        /*0082*/ 	.short	0x0000
        /*0084*/ 	.byte	0x00, 0xf4, 0x21, 0x00


	//----- nvinfo : EIATTR_SPARSE_MMA_MASK
	.align		4
.L_27:
        /*0088*/ 	.byte	0x03, 0x50
        /*008a*/ 	.short	0x0000


	//----- nvinfo : EIATTR_MAXREG_COUNT
	.align		4
        /*008c*/ 	.byte	0x03, 0x1b
        /*008e*/ 	.short	0x00ff


	//----- nvinfo : EIATTR_EXIT_INSTR_OFFSETS
	.align		4
        /*0090*/ 	.byte	0x04, 0x1c
        /*0092*/ 	.short	(.L_29 - .L_28)


	//   ....[0]....
.L_28:
        /*0094*/ 	.word	0x00000310


	//----- nvinfo : EIATTR_REQNTID
	.align		4
.L_29:
        /*0098*/ 	.byte	0x04, 0x10
        /*009a*/ 	.short	(.L_31 - .L_30)
.L_30:
        /*009c*/ 	.word	0x00000080
        /*00a0*/ 	.word	0x00000001
        /*00a4*/ 	.word	0x00000001


	//----- nvinfo : EIATTR_CBANK_PARAM_SIZE
	.align		4
.L_31:
        /*00a8*/ 	.byte	0x03, 0x19
        /*00aa*/ 	.short	0x003c


	//----- nvinfo : EIATTR_PARAM_CBANK
	.align		4
        /*00ac*/ 	.byte	0x04, 0x0a
        /*00ae*/ 	.short	(.L_33 - .L_32)
	.align		4
.L_32:
        /*00b0*/ 	.word	index@(.nv.constant0.triton_poi_fused__native_batch_norm_legit_no_training_convolution_relu_26)
        /*00b4*/ 	.short	0x0210
        /*00b6*/ 	.short	0x003c


	//----- nvinfo : EIATTR_SW_WAR
	.align		4
.L_33:
        /*00b8*/ 	.byte	0x04, 0x36
        /*00ba*/ 	.short	(.L_35 - .L_34)
.L_34:
        /*00bc*/ 	.word	0x00000008
.L_35:


//--------------------- .nv.callgraph             --------------------------
	.section	.nv.callgraph,"",@"SHT_CUDA_CALLGRAPH"
	.align	4
	.sectionentsize	8
	.align		4
        /*0000*/ 	.word	0x00000000
	.align		4
        /*0004*/ 	.word	0xffffffff
	.align		4
        /*0008*/ 	.word	0x00000000
	.align		4
        /*000c*/ 	.word	0xfffffffe
	.align		4
        /*0010*/ 	.word	0x00000000
	.align		4
        /*0014*/ 	.word	0xfffffffd
	.align		4
        /*0018*/ 	.word	0x00000000
	.align		4
        /*001c*/ 	.word	0xfffffffc


//--------------------- .nv.constant4             --------------------------
	.section	.nv.constant4,"a",@progbits
	.align	8
	.align		8
.nv.constant4:
        /*0000*/ 	.dword	_$_str
	.align		8
        /*0008*/ 	.dword	_$_str_$_2


//--------------------- .text.triton_poi_fused__native_batch_norm_legit_no_training_convolution_relu_26 --------------------------
	.section	.text.triton_poi_fused__native_batch_norm_legit_no_training_convolution_relu_26,"ax",@progbits
	.align	128
        .global         triton_poi_fused__native_batch_norm_legit_no_training_convolution_relu_26
        .type           triton_poi_fused__native_batch_norm_legit_no_training_convolution_relu_26,@function
        .size           triton_poi_fused__native_batch_norm_legit_no_training_convolution_relu_26,(.L_x_1 - triton_poi_fused__native_batch_norm_legit_no_training_convolution_relu_26)
        .other          triton_poi_fused__native_batch_norm_legit_no_training_convolution_relu_26,@"STO_CUDA_ENTRY STV_DEFAULT"
triton_poi_fused__native_batch_norm_legit_no_training_convolution_relu_26:
.text.triton_poi_fused__native_batch_norm_legit_no_training_convolution_relu_26:
[----:B------:R-:W-:Y:S01]  /*0000*/  LDC R1, c[0x0][0x28] ;  /* 0x00000a00ff017b82 */ /* 0x000fe20000000800 */
[----:B------:R-:W1:Y:S07]  /*0010*/  S2R R0, SR_TID.X ;  /* 0x0000000000007919 */ /* 0x000e6e0000002100 */
[----:B------:R-:W2:Y:S01]  /*0020*/  LDC.64 R10, c[0x0][0x228] ;  /* 0x00008a00ff0a7b82 */ /* 0x000ea20000000a00 */
[----:B------:R-:W-:Y:S01]  /*0030*/  ULDC.64 UR4, c[0x0][0x208] ;  /* 0x0000820000047ab9 */ /* 0x000fe20000000a00 */
[----:B------:R-:W3:Y:S06]  /*0040*/  S2R R3, SR_CTAID.X ;  /* 0x0000000000037919 */ /* 0x000eec0000002500 */
[----:B------:R-:W4:Y:S08]  /*0050*/  LDC.64 R6, c[0x0][0x218] ;  /* 0x00008600ff067b82 */ /* 0x000f300000000a00 */
[----:B------:R-:W5:Y:S08]  /*0060*/  LDC.64 R8, c[0x0][0x220] ;  /* 0x00008800ff087b82 */ /* 0x000f700000000a00 */
[----:B------:R-:W5:Y:S01]  /*0070*/  LDC.64 R12, c[0x0][0x230] ;  /* 0x00008c00ff0c7b82 */ /* 0x000f620000000a00 */
[----:B-1----:R-:W-:-:S07]  /*0080*/  LOP3.LUT R0, R0, 0x7f, RZ, 0xc0, !PT ;  /* 0x0000007f00007812 */ /* 0x002fce00078ec0ff */
[----:B------:R-:W1:Y:S01]  /*0090*/  LDC.64 R4, c[0x0][0x238] ;  /* 0x00008e00ff047b82 */ /* 0x000e620000000a00 */
[----:B---3--:R-:W-:-:S05]  /*00a0*/  LEA R0, R3, R0, 0x7 ;  /* 0x0000000003007211 */ /* 0x008fca00078e38ff */
[----:B------:R-:W-:-:S05]  /*00b0*/  IMAD.HI R2, R0, 0x2aaaaaab, RZ ;  /* 0x2aaaaaab00027827 */ /* 0x000fca00078e02ff */
[----:B------:R-:W-:-:S04]  /*00c0*/  SHF.R.U32.HI R3, RZ, 0x1f, R2 ;  /* 0x0000001fff037819 */ /* 0x000fc80000011602 */
[----:B------:R-:W-:-:S05]  /*00d0*/  LEA.HI R3, R2, R3, RZ, 0x1c ;  /* 0x0000000302037211 */ /* 0x000fca00078fe0ff */
[----:B------:R-:W-:Y:S02]  /*00e0*/  IMAD R15, R3, -0x60, R0 ;  /* 0xffffffa0030f7824 */ /* 0x000fe400078e0200 */
[----:B------:R-:W3:Y:S02]  /*00f0*/  LDC.64 R2, c[0x0][0x210] ;  /* 0x00008400ff027b82 */ /* 0x000ee40000000a00 */
[----:B--2---:R-:W-:-:S05]  /*0100*/  IMAD.WIDE R10, R15, 0x4, R10 ;  /* 0x000000040f0a7825 */ /* 0x004fca00078e020a */
[----:B------:R2:W2:Y:S01]  /*0110*/  LDG.E.EL R16, desc[UR4][R10.64] ;  /* 0x000000040a107981 */ /* 0x0004a2000c2e1900 */
[----:B----4-:R-:W-:-:S04]  /*0120*/  IMAD.WIDE R6, R15, 0x4, R6 ;  /* 0x000000040f067825 */ /* 0x010fc800078e0206 */
[C---:B-----5:R-:W-:Y:S02]  /*0130*/  IMAD.WIDE R8, R15.reuse, 0x4, R8 ;  /* 0x000000040f087825 */ /* 0x060fe400078e0208 */
[----:B------:R4:W5:Y:S02]  /*0140*/  LDG.E.EL R7, desc[UR4][R6.64] ;  /* 0x0000000406077981 */ /* 0x000964000c2e1900 */
[----:B---3--:R-:W-:Y:S02]  /*0150*/  IMAD.WIDE R2, R0, 0x4, R2 ;  /* 0x0000000400027825 */ /* 0x008fe400078e0202 */
[----:B------:R-:W3:Y:S04]  /*0160*/  LDG.E.EL R8, desc[UR4][R8.64] ;  /* 0x0000000408087981 */ /* 0x000ee8000c2e1900 */
[----:B------:R-:W5:Y:S01]  /*0170*/  LDG.E R14, desc[UR4][R2.64] ;  /* 0x00000004020e7981 */ /* 0x000f62000c1e1900 */
[----:B0-2---:R-:W-:-:S04]  /*0180*/  IMAD.WIDE R10, R15, 0x4, R12 ;  /* 0x000000040f0a7825 */ /* 0x005fc800078e020c */
[----:B-1----:R-:W-:Y:S02]  /*0190*/  IMAD.WIDE R12, R15, 0x4, R4 ;  /* 0x000000040f0c7825 */ /* 0x002fe400078e0204 */
[----:B------:R-:W2:Y:S01]  /*01a0*/  LDG.E.EL R10, desc[UR4][R10.64] ;  /* 0x000000040a0a7981 */ /* 0x000ea2000c2e1900 */
[----:B----4-:R-:W-:Y:S01]  /*01b0*/  HFMA2.MMA R6, -RZ, RZ, 1.625, 0 ;  /* 0x3e800000ff067435 */ /* 0x010fe200000001ff */
[----:B------:R-:W0:Y:S02]  /*01c0*/  LDC.64 R4, c[0x0][0x240] ;  /* 0x00009000ff047b82 */ /* 0x000e240000000a00 */
[----:B------:R-:W2:Y:S01]  /*01d0*/  LDG.E.EL R13, desc[UR4][R12.64] ;  /* 0x000000040c0d7981 */ /* 0x000ea2000c2e1900 */
[----:B0-----:R-:W-:-:S04]  /*01e0*/  IMAD.WIDE R4, R0, 0x4, R4 ;  /* 0x0000000400047825 */ /* 0x001fc800078e0204 */
[----:B------:R-:W-:-:S04]  /*01f0*/  FADD R16, R16, 9.9999997473787516356e-06 ;  /* 0x3727c5ac10107421 */ /* 0x000fc80000000000 */
[----:B------:R-:W0:Y:S02]  /*0200*/  MUFU.SQRT R15, R16 ;  /* 0x00000010000f7308 */ /* 0x000e240000002000 */
[C---:B0-----:R-:W-:Y:S02]  /*0210*/  FSETP.GT.AND P0, PT, R15.reuse, 8.50705917302346158658e+37, PT ;  /* 0x7e8000000f00780b */ /* 0x041fe40003f04000 */
[----:B------:R-:W-:-:S11]  /*0220*/  FSETP.GEU.AND P1, PT, R15, 1.175494350822287508e-38, PT ;  /* 0x008000000f00780b */ /* 0x000fd60003f2e000 */
[----:B------:R-:W-:-:S04]  /*0230*/  @P0 FMUL R15, R15, 0.25 ;  /* 0x3e8000000f0f0820 */ /* 0x000fc80000400000 */
[----:B------:R-:W-:-:S06]  /*0240*/  @!P1 FMUL R15, R15, 16777216 ;  /* 0x4b8000000f0f9820 */ /* 0x000fcc0000400000 */
[----:B------:R-:W0:Y:S01]  /*0250*/  MUFU.RCP R15, R15 ;  /* 0x0000000f000f7308 */ /* 0x000e220000001000 */
[----:B------:R-:W-:Y:S01]  /*0260*/  FSEL R6, R6, 1, P0 ;  /* 0x3f80000006067808 */ /* 0x000fe20000000000 */
[----:B-----5:R-:W-:-:S04]  /*0270*/  FADD R7, R14, R7 ;  /* 0x000000070e077221 */ /* 0x020fc80000000000 */
[----:B------:R-:W-:Y:S01]  /*0280*/  @!P1 FMUL R6, R6, 16777216 ;  /* 0x4b80000006069820 */ /* 0x000fe20000400000 */
[----:B---3--:R-:W-:-:S03]  /*0290*/  FADD R8, -R8, R7 ;  /* 0x0000000708087221 */ /* 0x008fc60000000100 */
[----:B0-----:R-:W-:-:S04]  /*02a0*/  FMUL R9, R15, R6 ;  /* 0x000000060f097220 */ /* 0x001fc80000400000 */
[----:B------:R-:W-:-:S04]  /*02b0*/  FMUL R8, R8, R9 ;  /* 0x0000000908087220 */ /* 0x000fc80000400000 */
[----:B--2---:R-:W-:-:S05]  /*02c0*/  FFMA R8, R10, R8, R13 ;  /* 0x000000080a087223 */ /* 0x004fca000000000d */
[----:B------:R-:W-:-:S04]  /*02d0*/  FSETP.GEU.AND P0, PT, R8, RZ, PT ;  /* 0x000000ff0800720b */ /* 0x000fc80003f0e000 */
[----:B------:R-:W-:Y:S01]  /*02e0*/  FSEL R9, R8, RZ, P0 ;  /* 0x000000ff08097208 */ /* 0x000fe20000000000 */
[----:B------:R-:W-:Y:S04]  /*02f0*/  STG.E desc[UR4][R2.64], R7 ;  /* 0x0000000702007986 */ /* 0x000fe8000c101904 */
[----:B------:R-:W-:Y:S01]  /*0300*/  STG.E desc[UR4][R4.64], R9 ;  /* 0x0000000904007986 */ /* 0x000fe2000c101904 */
[----:B------:R-:W-:Y:S05]  /*0310*/  EXIT ;  /* 0x000000000000794d */ /* 0x000fea0003800000 */
.L_x_0:
[----:B------:R-:W-:-:S00]  /*0320*/  BRA `(.L_x_0) ;  /* 0xfffffffc00fc7947 */ /* 0x000fc0000383ffff */
[----:B------:R-:W-:-:S00]  /*0330*/  NOP ;  /* 0x0000000000007918 */ /* 0x000fc00000000000 */
        /* <DEDUP_REMOVED lines=12> */
.L_x_1:


//--------------------- .nv.global.init           --------------------------
	.section	.nv.global.init,"aw",@progbits
.nv.global.init:
	.type		_$_str,@object
	.size		_$_str,(_$_str_$_2 - _$_str)
_$_str:
        /*0000*/ 	.byte	0x5f, 0x5f, 0x43, 0x55, 0x44, 0x41, 0x5f, 0x46, 0x54, 0x5a, 0x00
	.type		_$_str_$_2,@object
	.size		_$_str_$_2,(.L_1 - _$_str_$_2)
_$_str_$_2:
        /*000b*/ 	.byte	0x5f, 0x5f, 0x43, 0x55, 0x44, 0x41, 0x5f, 0x50, 0x52, 0x45, 0x43, 0x5f, 0x53, 0x51, 0x52, 0x54
        /*001b*/ 	.byte	0x00
.L_1:


//--------------------- .nv.constant0.triton_poi_fused__native_batch_norm_legit_no_training_convolution_relu_26 --------------------------
	.section	.nv.constant0.triton_poi_fused__native_batch_norm_legit_no_training_convolution_relu_26,"a",@progbits
	.sectionflags	@""
	.align	4
.nv.constant0.triton_poi_fused__native_batch_norm_legit_no_training_convolution_relu_26:
	.zero		588
